	.headerflags	@"EF_CUDA_TEXMODE_UNIFIED EF_CUDA_64BIT_ADDRESS EF_CUDA_SM75 EF_CUDA_VIRTUAL_SM(EF_CUDA_SM75)"
	.elftype	@"ET_EXEC"


//--------------------- .nv.info                  --------------------------
	.section	.nv.info,"",@"SHT_CUDA_INFO"
	.align	4


	//----- nvinfo : EIATTR_REGCOUNT
	.align		4
        /*0000*/ 	.byte	0x04, 0x2f
        /*0002*/ 	.short	(.L_2 - .L_1)
	.align		4
.L_1:
        /*0004*/ 	.word	index@(_rms_layernorm_forward)
        /*0008*/ 	.word	0x00000027


	//----- nvinfo : EIATTR_MIN_STACK_SIZE
	.align		4
.L_2:
        /*000c*/ 	.byte	0x04, 0x12
        /*000e*/ 	.short	(.L_4 - .L_3)
	.align		4
.L_3:
        /*0010*/ 	.word	index@(_rms_layernorm_forward)
        /*0014*/ 	.word	0x00000000


	//----- nvinfo : EIATTR_FRAME_SIZE
	.align		4
.L_4:
        /*0018*/ 	.byte	0x04, 0x11
        /*001a*/ 	.short	(.L_6 - .L_5)
	.align		4
.L_5:
        /*001c*/ 	.word	index@(_rms_layernorm_forward)
        /*0020*/ 	.word	0x00000000


	//----- nvinfo : EIATTR_MIN_STACK_SIZE
	.align		4
.L_6:
        /*0024*/ 	.byte	0x04, 0x12
        /*0026*/ 	.short	(.L_8 - .L_7)
	.align		4
.L_7:
        /*0028*/ 	.word	index@(_rms_layernorm_forward)
        /*002c*/ 	.word	0x00000000
.L_8:


//--------------------- .nv.info._rms_layernorm_forward --------------------------
	.section	.nv.info._rms_layernorm_forward,"",@"SHT_CUDA_INFO"
	.sectionflags	@""
	.align	4


	//----- nvinfo : EIATTR_SW_WAR
	.align		4
        /*0000*/ 	.byte	0x04, 0x36
        /*0002*/ 	.short	(.L_10 - .L_9)
.L_9:
        /*0004*/ 	.word	0x00000001


	//----- nvinfo : EIATTR_CUDA_API_VERSION
	.align		4
.L_10:
        /*0008*/ 	.byte	0x04, 0x37
        /*000a*/ 	.short	(.L_12 - .L_11)
.L_11:
        /*000c*/ 	.word	0x0000007c


	//----- nvinfo : EIATTR_PARAM_CBANK
	.align		4
.L_12:
        /*0010*/ 	.byte	0x04, 0x0a
        /*0012*/ 	.short	(.L_14 - .L_13)
	.align		4
.L_13:
        /*0014*/ 	.word	index@(.nv.constant0._rms_layernorm_forward)
        /*0018*/ 	.short	0x0160
        /*001a*/ 	.short	0x0038


	//----- nvinfo : EIATTR_CBANK_PARAM_SIZE
	.align		4
.L_14:
        /*001c*/ 	.byte	0x03, 0x19
        /*001e*/ 	.short	0x0038


	//----- nvinfo : EIATTR_KPARAM_INFO
	.align		4
        /*0020*/ 	.byte	0x04, 0x17
        /*0022*/ 	.short	(.L_16 - .L_15)
.L_15:
        /*0024*/ 	.word	0x00000000
        /*0028*/ 	.short	0x0007
        /*002a*/ 	.short	0x0034
        /*002c*/ 	.byte	0x00, 0xf0, 0x11, 0x00


	//----- nvinfo : EIATTR_KPARAM_INFO
	.align		4
.L_16:
        /*0030*/ 	.byte	0x04, 0x17
        /*0032*/ 	.short	(.L_18 - .L_17)
.L_17:
        /*0034*/ 	.word	0x00000000
        /*0038*/ 	.short	0x0006
        /*003a*/ 	.short	0x0030
        /*003c*/ 	.byte	0x00, 0xf0, 0x11, 0x00


	//----- nvinfo : EIATTR_KPARAM_INFO
	.align		4
.L_18:
        /*0040*/ 	.byte	0x04, 0x17
        /*0042*/ 	.short	(.L_20 - .L_19)
.L_19:
        /*0044*/ 	.word	0x00000000
        /*0048*/ 	.short	0x0005
        /*004a*/ 	.short	0x0028
        /*004c*/ 	.byte	0x00, 0xf0, 0x21, 0x00


	//----- nvinfo : EIATTR_KPARAM_INFO
	.align		4
.L_20:
        /*0050*/ 	.byte	0x04, 0x17
        /*0052*/ 	.short	(.L_22 - .L_21)
.L_21:
        /*0054*/ 	.word	0x00000000
        /*0058*/ 	.short	0x0004
        /*005a*/ 	.short	0x0020
        /*005c*/ 	.byte	0x00, 0xf0, 0x21, 0x00


	//----- nvinfo : EIATTR_KPARAM_INFO
	.align		4
.L_22:
        /*0060*/ 	.byte	0x04, 0x17
        /*0062*/ 	.short	(.L_24 - .L_23)
.L_23:
        /*0064*/ 	.word	0x00000000
        /*0068*/ 	.short	0x0003
        /*006a*/ 	.short	0x0018
        /*006c*/ 	.byte	0x00, 0xf0, 0x11, 0x00


	//----- nvinfo : EIATTR_KPARAM_INFO
	.align		4
.L_24:
        /*0070*/ 	.byte	0x04, 0x17
        /*0072*/ 	.short	(.L_26 - .L_25)
.L_25:
        /*0074*/ 	.word	0x00000000
        /*0078*/ 	.short	0x0002
        /*007a*/ 	.short	0x0010
        /*007c*/ 	.byte	0x00, 0xf0, 0x21, 0x00


	//----- nvinfo : EIATTR_KPARAM_INFO
	.align		4
.L_26:
        /*0080*/ 	.byte	0x04, 0x17
        /*0082*/ 	.short	(.L_28 - .L_27)
.L_27:
        /*0084*/ 	.word	0x00000000
        /*0088*/ 	.short	0x0001
        /*008a*/ 	.short	0x0008
        /*008c*/ 	.byte	0x00, 0xf0, 0x11, 0x00


	//----- nvinfo : EIATTR_KPARAM_INFO
	.align		4
.L_28:
        /*0090*/ 	.byte	0x04, 0x17
        /*0092*/ 	.short	(.L_30 - .L_29)
.L_29:
        /*0094*/ 	.word	0x00000000
        /*0098*/ 	.short	0x0000
        /*009a*/ 	.short	0x0000
        /*009c*/ 	.byte	0x00, 0xf0, 0x21, 0x00


	//----- nvinfo : EIATTR_MAXREG_COUNT
	.align		4
.L_30:
        /*00a0*/ 	.byte	0x03, 0x1b
        /*00a2*/ 	.short	0x00ff


	//----- nvinfo : EIATTR_COOP_GROUP_MASK_REGIDS
	.align		4
        /*00a4*/ 	.byte	0x04, 0x29
        /*00a6*/ 	.short	(.L_32 - .L_31)


	//   ....[0]....
.L_31:
        /*00a8*/ 	.word	0xffffffff


	//   ....[1]....
        /*00ac*/ 	.word	0xffffffff


	//   ....[2]....
        /*00b0*/ 	.word	0xffffffff


	//   ....[3]....
        /*00b4*/ 	.word	0xffffffff


	//   ....[4]....
        /*00b8*/ 	.word	0xffffffff


	//   ....[5]....
        /*00bc*/ 	.word	0xffffffff


	//   ....[6]....
        /*00c0*/ 	.word	0xffffffff


	//   ....[7]....
        /*00c4*/ 	.word	0xffffffff


	//----- nvinfo : EIATTR_COOP_GROUP_INSTR_OFFSETS
	.align		4
.L_32:
        /*00c8*/ 	.byte	0x04, 0x28
        /*00ca*/ 	.short	(.L_34 - .L_33)


	//   ....[0]....
.L_33:
        /*00cc*/ 	.word	0x000003f0


	//   ....[1]....
        /*00d0*/ 	.word	0x00000410


	//   ....[2]....
        /*00d4*/ 	.word	0x00000440


	//   ....[3]....
        /*00d8*/ 	.word	0x00000460


	//   ....[4]....
        /*00dc*/ 	.word	0x000004a0


	//   ....[5]....
        /*00e0*/ 	.word	0x00000520


	//   ....[6]....
        /*00e4*/ 	.word	0x00000540


	//   ....[7]....
        /*00e8*/ 	.word	0x00000560


	//----- nvinfo : EIATTR_EXIT_INSTR_OFFSETS
	.align		4
.L_34:
        /*00ec*/ 	.byte	0x04, 0x1c
        /*00ee*/ 	.short	(.L_36 - .L_35)


	//   ....[0]....
.L_35:
        /*00f0*/ 	.word	0x00000a70


	//   ....[1]....
        /*00f4*/ 	.word	0x00000a90


	//----- nvinfo : EIATTR_MAX_THREADS
	.align		4
.L_36:
        /*00f8*/ 	.byte	0x04, 0x05
        /*00fa*/ 	.short	(.L_38 - .L_37)
.L_37:
        /*00fc*/ 	.word	0x00000100
        /*0100*/ 	.word	0x00000001
        /*0104*/ 	.word	0x00000001
.L_38:


//--------------------- .nv.callgraph             --------------------------
	.section	.nv.callgraph,"",@"SHT_CUDA_CALLGRAPH"
	.align	4
	.sectionentsize	8
	.align		4
        /*0000*/ 	.word	0x00000000
	.align		4
        /*0004*/ 	.word	0xffffffff
	.align		4
        /*0008*/ 	.word	0x00000000
	.align		4
        /*000c*/ 	.word	0xfffffffe
	.align		4
        /*0010*/ 	.word	0x00000000
	.align		4
        /*0014*/ 	.word	0xfffffffd
	.align		4
        /*0018*/ 	.word	0x00000000
	.align		4
        /*001c*/ 	.word	0xfffffffc


//--------------------- .nv.rel.action            --------------------------
	.section	.nv.rel.action,"",@"SHT_CUDA_RELOCINFO"
	.align	8
	.sectionentsize	8
        /*0000*/ 	.byte	0x73, 0x00, 0x00, 0x00, 0x00, 0x00, 0x00, 0x00, 0x00, 0x00, 0x00, 0x11, 0x25, 0x00, 0x05, 0x36


//--------------------- .nv.constant4             --------------------------
	.section	.nv.constant4,"a",@progbits
	.align	8
	.align		8
.nv.constant4:
        /*0000*/ 	.dword	_$_str


//--------------------- .nv.constant0._rms_layernorm_forward --------------------------
	.section	.nv.constant0._rms_layernorm_forward,"a",@progbits
	.sectionflags	@""
	.align	4
.nv.constant0._rms_layernorm_forward:
	.zero		408


//--------------------- .text._rms_layernorm_forward --------------------------
	.section	.text._rms_layernorm_forward,"ax",@progbits
	.sectionflags	@"SHF_BARRIERS=1"
	.sectioninfo	@"SHI_REGISTERS=39"
	.align	128
        .global         _rms_layernorm_forward
        .type           _rms_layernorm_forward,@function
        .size           _rms_layernorm_forward,(.L_x_1 - _rms_layernorm_forward)
        .other          _rms_layernorm_forward,@"STO_CUDA_ENTRY STV_DEFAULT"
_rms_layernorm_forward:
.text._rms_layernorm_forward:
[----:B------:R-:W-:Y:S02]  /*0000*/  MOV R1, c[0x0][0x28] ;  /* 0x00000a0000017a02 */ /* 0x000fe40000000f00 */
[----:B------:R-:W0:Y:S01]  /*0010*/  S2R R2, SR_TID.X ;  /* 0x0000000000027919 */ /* 0x000e220000002100 */
[----:B------:R-:W-:Y:S01]  /*0020*/  MOV R12, 0x2 ;  /* 0x00000002000c7802 */ /* 0x000fe20000000f00 */
[----:B------:R-:W-:Y:S01]  /*0030*/  CS2R R8, SRZ ;  /* 0x0000000000087805 */ /* 0x000fe2000001ff00 */
[----:B------:R-:W-:Y:S01]  /*0040*/  CS2R R10, SRZ ;  /* 0x00000000000a7805 */ /* 0x000fe2000001ff00 */
[----:B------:R-:W1:Y:S01]  /*0050*/  S2R R0, SR_CTAID.X ;  /* 0x0000000000007919 */ /* 0x000e620000002500 */
[----:B0-----:R-:W-:Y:S01]  /*0060*/  SHF.L.U32 R3, R2, 0x3, RZ ;  /* 0x0000000302037819 */ /* 0x001fe200000006ff */
[----:B-1----:R-:W-:-:S03]  /*0070*/  IMAD R5, R0, c[0x0][0x178], RZ ;  /* 0x00005e0000057a24 */ /* 0x002fc600078e02ff */
[----:B------:R-:W-:Y:S01]  /*0080*/  LOP3.LUT R3, R3, 0x7f8, RZ, 0xc0, !PT ;  /* 0x000007f803037812 */ /* 0x000fe200078ec0ff */
[----:B------:R-:W-:-:S03]  /*0090*/  IMAD.WIDE R4, R5, R12, c[0x0][0x170] ;  /* 0x00005c0005047625 */ /* 0x000fc600078e020c */
[----:B------:R-:W-:-:S03]  /*00a0*/  ISETP.GE.AND P2, PT, R3, c[0x0][0x190], PT ;  /* 0x0000640003007a0c */ /* 0x000fc60003f46270 */
[----:B------:R-:W-:-:S09]  /*00b0*/  IMAD.WIDE.U32 R16, R3, 0x2, R4 ;  /* 0x0000000203107825 */ /* 0x000fd200078e0004 */
[----:B------:R-:W2:Y:S01]  /*00c0*/  @!P2 LDG.E.128.SYS R8, [R16] ;  /* 0x000000001008a381 */ /* 0x000ea200001eed00 */
[----:B------:R-:W-:Y:S01]  /*00d0*/  LOP3.LUT R4, R3, 0x800, RZ, 0xfc, !PT ;  /* 0x0000080003047812 */ /* 0x000fe200078efcff */
[----:B------:R-:W-:-:S03]  /*00e0*/  CS2R R6, SRZ ;  /* 0x0000000000067805 */ /* 0x000fc6000001ff00 */
[----:B------:R-:W-:Y:S02]  /*00f0*/  ISETP.GE.AND P1, PT, R4, c[0x0][0x190], PT ;  /* 0x0000640004007a0c */ /* 0x000fe40003f26270 */
[----:B------:R-:W-:-:S10]  /*0100*/  CS2R R4, SRZ ;  /* 0x0000000000047805 */ /* 0x000fd4000001ff00 */
[----:B------:R0:W3:Y:S01]  /*0110*/  @!P1 LDG.E.128.SYS R4, [R16+0x1000] ;  /* 0x0010000010049381 */ /* 0x0000e200001eed00 */
[----:B------:R-:W-:Y:S02]  /*0120*/  SHF.R.U32.HI R30, RZ, 0x3, R2 ;  /* 0x00000003ff1e7819 */ /* 0x000fe40000011602 */
[----:B------:R-:W-:Y:S02]  /*0130*/  LOP3.LUT P0, RZ, R2, 0x1f, RZ, 0xc0, !PT ;  /* 0x0000001f02ff7812 */ /* 0x000fe4000780c0ff */
[----:B------:R-:W-:Y:S01]  /*0140*/  LOP3.LUT R32, R30, 0x1c, RZ, 0xc0, !PT ;  /* 0x0000001c1e207812 */ /* 0x000fe200078ec0ff */
[----:B------:R-:W-:Y:S01]  /*0150*/  IMAD.WIDE.U32 R30, R3, R12, c[0x0][0x180] ;  /* 0x00006000031e7625 */ /* 0x000fe200078e000c */
[----:B------:R-:W-:Y:S02]  /*0160*/  ISETP.GE.AND P3, PT, R2, 0x8, PT ;  /* 0x000000080200780c */ /* 0x000fe40003f66270 */
[----:B--2---:R-:W-:Y:S02]  /*0170*/  SEL R8, R8, RZ, !P2 ;  /* 0x000000ff08087207 */ /* 0x004fe40005000000 */
[----:B------:R-:W-:-:S02]  /*0180*/  SEL R18, R9, RZ, !P2 ;  /* 0x000000ff09127207 */ /* 0x000fc40005000000 */
[----:B------:R-:W-:Y:S02]  /*0190*/  SEL R10, R10, RZ, !P2 ;  /* 0x000000ff0a0a7207 */ /* 0x000fe40005000000 */
[C---:B------:R-:W-:Y:S01]  /*01a0*/  HADD2.F32 R19, R8.reuse.H1_H1, -RZ.H0_H0 ;  /* 0xa00000ff08137230 */ /* 0x040fe20000004c00 */
[----:B------:R-:W-:Y:S01]  /*01b0*/  SEL R11, R11, RZ, !P2 ;  /* 0x000000ff0b0b7207 */ /* 0x000fe20005000000 */
[----:B------:R-:W-:Y:S02]  /*01c0*/  HADD2.F32 R20, R8.H0_H0, -RZ.H0_H0 ;  /* 0xa00000ff08147230 */ /* 0x000fe40000004800 */
[C---:B------:R-:W-:Y:S02]  /*01d0*/  HADD2.F32 R14, R18.reuse.H0_H0, -RZ.H0_H0 ;  /* 0xa00000ff120e7230 */ /* 0x040fe40000004800 */
[----:B------:R-:W-:Y:S02]  /*01e0*/  HADD2.F32 R18, R18.H1_H1, -RZ.H0_H0 ;  /* 0xa00000ff12127230 */ /* 0x000fe40000004c00 */
[----:B------:R-:W-:Y:S01]  /*01f0*/  FMUL R9, R19, R19 ;  /* 0x0000001313097220 */ /* 0x000fe20000400000 */
[----:B------:R-:W-:-:S02]  /*0200*/  HADD2.F32 R15, R10.H0_H0, -RZ.H0_H0 ;  /* 0xa00000ff0a0f7230 */ /* 0x000fc40000004800 */
[----:B------:R-:W-:Y:S01]  /*0210*/  HADD2.F32 R21, R10.H1_H1, -RZ.H0_H0 ;  /* 0xa00000ff0a157230 */ /* 0x000fe20000004c00 */
[----:B------:R-:W-:Y:S01]  /*0220*/  FFMA R9, R20, R20, R9 ;  /* 0x0000001414097223 */ /* 0x000fe20000000009 */
[C---:B0-----:R-:W-:Y:S01]  /*0230*/  HADD2.F32 R16, R11.reuse.H0_H0, -RZ.H0_H0 ;  /* 0xa00000ff0b107230 */ /* 0x041fe20000004800 */
[----:B---3--:R-:W-:Y:S01]  /*0240*/  SEL R4, R4, RZ, !P1 ;  /* 0x000000ff04047207 */ /* 0x008fe20004800000 */
[----:B------:R-:W-:Y:S01]  /*0250*/  HADD2.F32 R22, R11.H1_H1, -RZ.H0_H0 ;  /* 0xa00000ff0b167230 */ /* 0x000fe20000004c00 */
[----:B------:R-:W-:Y:S01]  /*0260*/  FFMA R9, R14, R14, R9 ;  /* 0x0000000e0e097223 */ /* 0x000fe20000000009 */
[----:B------:R-:W-:Y:S02]  /*0270*/  SEL R5, R5, RZ, !P1 ;  /* 0x000000ff05057207 */ /* 0x000fe40004800000 */
[----:B------:R-:W-:Y:S01]  /*0280*/  SEL R6, R6, RZ, !P1 ;  /* 0x000000ff06067207 */ /* 0x000fe20004800000 */
[----:B------:R-:W-:Y:S01]  /*0290*/  FFMA R8, R18, R18, R9 ;  /* 0x0000001212087223 */ /* 0x000fe20000000009 */
[C---:B------:R-:W-:Y:S01]  /*02a0*/  HADD2.F32 R17, R4.reuse.H0_H0, -RZ.H0_H0 ;  /* 0xa00000ff04117230 */ /* 0x040fe20000004800 */
[----:B------:R-:W-:Y:S01]  /*02b0*/  SEL R7, R7, RZ, !P1 ;  /* 0x000000ff07077207 */ /* 0x000fe20004800000 */
[----:B------:R-:W-:Y:S01]  /*02c0*/  HADD2.F32 R25, R4.H1_H1, -RZ.H0_H0 ;  /* 0xa00000ff04197230 */ /* 0x000fe20000004c00 */
[----:B------:R-:W-:Y:S01]  /*02d0*/  FFMA R8, R15, R15, R8 ;  /* 0x0000000f0f087223 */ /* 0x000fe20000000008 */
[----:B------:R-:W-:-:S02]  /*02e0*/  HADD2.F32 R23, R5.H0_H0, -RZ.H0_H0 ;  /* 0xa00000ff05177230 */ /* 0x000fc40000004800 */
[----:B------:R-:W-:Y:S01]  /*02f0*/  HADD2.F32 R27, R5.H1_H1, -RZ.H0_H0 ;  /* 0xa00000ff051b7230 */ /* 0x000fe20000004c00 */
[----:B------:R-:W-:Y:S01]  /*0300*/  FFMA R9, R21, R21, R8 ;  /* 0x0000001515097223 */ /* 0x000fe20000000008 */
[C---:B------:R-:W-:Y:S02]  /*0310*/  HADD2.F32 R26, R6.reuse.H0_H0, -RZ.H0_H0 ;  /* 0xa00000ff061a7230 */ /* 0x040fe40000004800 */
[----:B------:R-:W-:Y:S01]  /*0320*/  HADD2.F32 R28, R6.H1_H1, -RZ.H0_H0 ;  /* 0xa00000ff061c7230 */ /* 0x000fe20000004c00 */
[----:B------:R-:W-:Y:S01]  /*0330*/  FFMA R9, R16, R16, R9 ;  /* 0x0000001010097223 */ /* 0x000fe20000000009 */
[C---:B------:R-:W-:Y:S02]  /*0340*/  HADD2.F32 R24, R7.reuse.H0_H0, -RZ.H0_H0 ;  /* 0xa00000ff07187230 */ /* 0x040fe40000004800 */
[----:B------:R-:W-:Y:S01]  /*0350*/  HADD2.F32 R29, R7.H1_H1, -RZ.H0_H0 ;  /* 0xa00000ff071d7230 */ /* 0x000fe20000004c00 */
[----:B------:R-:W-:-:S04]  /*0360*/  FFMA R4, R22, R22, R9 ;  /* 0x0000001616047223 */ /* 0x000fc80000000009 */
[----:B------:R-:W-:-:S04]  /*0370*/  FFMA R4, R17, R17, R4 ;  /* 0x0000001111047223 */ /* 0x000fc80000000004 */
[----:B------:R-:W-:-:S04]  /*0380*/  FFMA R4, R25, R25, R4 ;  /* 0x0000001919047223 */ /* 0x000fc80000000004 */
[----:B------:R-:W-:-:S04]  /*0390*/  FFMA R4, R23, R23, R4 ;  /* 0x0000001717047223 */ /* 0x000fc80000000004 */
[----:B------:R-:W-:-:S04]  /*03a0*/  FFMA R5, R27, R27, R4 ;  /* 0x0000001b1b057223 */ /* 0x000fc80000000004 */
[----:B------:R-:W-:-:S04]  /*03b0*/  FFMA R5, R26, R26, R5 ;  /* 0x0000001a1a057223 */ /* 0x000fc80000000005 */
[----:B------:R-:W-:-:S04]  /*03c0*/  FFMA R5, R28, R28, R5 ;  /* 0x0000001c1c057223 */ /* 0x000fc80000000005 */
[----:B------:R-:W-:-:S04]  /*03d0*/  FFMA R4, R24, R24, R5 ;  /* 0x0000001818047223 */ /* 0x000fc80000000005 */
[----:B------:R-:W-:-:S08]  /*03e0*/  FFMA R6, R29, R29, R4 ;  /* 0x0000001d1d067223 */ /* 0x000fd00000000004 */
[----:B------:R-:W0:Y:S02]  /*03f0*/  SHFL.BFLY PT, R5, R6, 0x10, 0x1f ;  /* 0x0e001f0006057f89 */ /* 0x000e2400000e0000 */
[----:B0-----:R-:W-:-:S08]  /*0400*/  FADD R7, R6, R5 ;  /* 0x0000000506077221 */ /* 0x001fd00000000000 */
[----:B------:R-:W0:Y:S02]  /*0410*/  SHFL.BFLY PT, R4, R7, 0x8, 0x1f ;  /* 0x0d001f0007047f89 */ /* 0x000e2400000e0000 */
[----:B0-----:R-:W-:Y:S02]  /*0420*/  FADD R8, R7, R4 ;  /* 0x0000000407087221 */ /* 0x001fe40000000000 */
[----:B------:R-:W-:-:S06]  /*0430*/  CS2R R6, SRZ ;  /* 0x0000000000067805 */ /* 0x000fcc000001ff00 */
[----:B------:R-:W0:Y:S02]  /*0440*/  SHFL.BFLY PT, R5, R8, 0x4, 0x1f ;  /* 0x0c801f0008057f89 */ /* 0x000e2400000e0000 */
[----:B0-----:R-:W-:-:S08]  /*0450*/  FADD R9, R8, R5 ;  /* 0x0000000508097221 */ /* 0x001fd00000000000 */
[----:B------:R-:W0:Y:S02]  /*0460*/  SHFL.BFLY PT, R4, R9, 0x2, 0x1f ;  /* 0x0c401f0009047f89 */ /* 0x000e2400000e0000 */
[----:B0-----:R-:W-:Y:S02]  /*0470*/  FADD R11, R9, R4 ;  /* 0x00000004090b7221 */ /* 0x001fe40000000000 */
[----:B------:R-:W-:Y:S01]  /*0480*/  CS2R R4, SRZ ;  /* 0x0000000000047805 */ /* 0x000fe2000001ff00 */
[----:B------:R-:W-:-:S05]  /*0490*/  CS2R R8, SRZ ;  /* 0x0000000000087805 */ /* 0x000fca000001ff00 */
[----:B------:R-:W0:Y:S04]  /*04a0*/  SHFL.BFLY PT, R10, R11, 0x1, 0x1f ;  /* 0x0c201f000b0a7f89 */ /* 0x000e2800000e0000 */
[----:B------:R1:W2:Y:S01]  /*04b0*/  @!P2 LDG.E.128.SYS R4, [R30] ;  /* 0x000000001e04a381 */ /* 0x0002a200001eed00 */
[----:B0-----:R-:W-:Y:S02]  /*04c0*/  FADD R35, R11, R10 ;  /* 0x0000000a0b237221 */ /* 0x001fe40000000000 */
[----:B------:R-:W-:-:S06]  /*04d0*/  CS2R R10, SRZ ;  /* 0x00000000000a7805 */ /* 0x000fcc000001ff00 */
[----:B------:R-:W-:Y:S04]  /*04e0*/  @!P0 STS [R32], R35 ;  /* 0x0000002320008388 */ /* 0x000fe80000000800 */
[----:B------:R1:W3:Y:S04]  /*04f0*/  @!P1 LDG.E.128.SYS R8, [R30+0x1000] ;  /* 0x001000001e089381 */ /* 0x0002e800001eed00 */
[----:B------:R-:W-:Y:S05]  /*0500*/  BAR.SYNC 0x0 ;  /* 0x0000000000007b1d */ /* 0x000fea0000000000 */
[----:B------:R-:W0:Y:S04]  /*0510*/  @!P3 LDS.U R13, [R2.X4] ;  /* 0x00000000020db984 */ /* 0x000e280000005800 */
[----:B0-----:R-:W0:Y:S02]  /*0520*/  SHFL.BFLY PT, R34, R13, 0x4, 0x1f ;  /* 0x0c801f000d227f89 */ /* 0x001e2400000e0000 */
[----:B0-----:R-:W-:-:S08]  /*0530*/  FADD R34, R13, R34 ;  /* 0x000000220d227221 */ /* 0x001fd00000000000 */
[----:B------:R-:W0:Y:S02]  /*0540*/  SHFL.BFLY PT, R33, R34, 0x2, 0x1f ;  /* 0x0c401f0022217f89 */ /* 0x000e2400000e0000 */
[----:B0-----:R-:W-:-:S08]  /*0550*/  FADD R33, R34, R33 ;  /* 0x0000002122217221 */ /* 0x001fd00000000000 */
[----:B------:R-:W0:Y:S01]  /*0560*/  SHFL.BFLY PT, R36, R33, 0x1, 0x1f ;  /* 0x0c201f0021247f89 */ /* 0x000e2200000e0000 */
[----:B------:R-:W-:-:S04]  /*0570*/  LOP3.LUT P0, RZ, R2, 0x7, RZ, 0xc0, !PT ;  /* 0x0000000702ff7812 */ /* 0x000fc8000780c0ff */
[----:B------:R-:W-:Y:S01]  /*0580*/  ISETP.LT.AND P0, PT, R2, 0x8, !P0 ;  /* 0x000000080200780c */ /* 0x000fe20004701270 */
[----:B-1----:R-:W1:Y:S01]  /*0590*/  I2F R30, c[0x0][0x190] ;  /* 0x00006400001e7b06 */ /* 0x002e620000201400 */
[----:B0-----:R-:W-:-:S10]  /*05a0*/  FADD R35, R33, R36 ;  /* 0x0000002421237221 */ /* 0x001fd40000000000 */
[----:B------:R-:W-:Y:S04]  /*05b0*/  @P0 STS [R2.X4], R35 ;  /* 0x0000002302000388 */ /* 0x000fe80000004800 */
[----:B------:R-:W-:Y:S05]  /*05c0*/  BAR.SYNC 0x0 ;  /* 0x0000000000007b1d */ /* 0x000fea0000000000 */
[----:B------:R-:W0:Y:S01]  /*05d0*/  LDS.U R13, [RZ] ;  /* 0x00000000ff0d7984 */ /* 0x000e220000001800 */
[----:B-1----:R-:W-:-:S02]  /*05e0*/  FSETP.GT.AND P0, PT, |R30|, 8.50705917302346158658e+37, PT ;  /* 0x7e8000001e00780b */ /* 0x002fc40003f04200 */
[----:B------:R-:W-:-:S10]  /*05f0*/  FSETP.GEU.AND P3, PT, |R30|, 1.175494350822287508e-38, PT ;  /* 0x008000001e00780b */ /* 0x000fd40003f6e200 */
[----:B------:R-:W-:-:S04]  /*0600*/  @P0 FMUL R30, R30, 0.25 ;  /* 0x3e8000001e1e0820 */ /* 0x000fc80000400000 */
[----:B------:R-:W-:-:S06]  /*0610*/  @!P3 FMUL R30, R30, 16777216 ;  /* 0x4b8000001e1eb820 */ /* 0x000fcc0000400000 */
[----:B------:R-:W1:Y:S01]  /*0620*/  MUFU.RCP R30, R30 ;  /* 0x0000001e001e7308 */ /* 0x000e620000001000 */
[----:B0-----:R-:W-:-:S04]  /*0630*/  @P0 FMUL R13, R13, 0.25 ;  /* 0x3e8000000d0d0820 */ /* 0x001fc80000400000 */
[----:B------:R-:W-:-:S04]  /*0640*/  @!P3 FMUL R13, R13, 16777216 ;  /* 0x4b8000000d0db820 */ /* 0x000fc80000400000 */
[----:B-1----:R-:W-:-:S06]  /*0650*/  FFMA R13, R30, R13, c[0x0][0x194] ;  /* 0x000065001e0d7623 */ /* 0x002fcc000000000d */
[----:B------:R-:W0:Y:S02]  /*0660*/  MUFU.RSQ R13, R13 ;  /* 0x0000000d000d7308 */ /* 0x000e240000001400 */
[-C--:B0-----:R-:W-:Y:S02]  /*0670*/  FMUL R31, R14, R13.reuse ;  /* 0x0000000d0e1f7220 */ /* 0x081fe40000400000 */
[-C--:B------:R-:W-:Y:S02]  /*0680*/  FMUL R14, R21, R13.reuse ;  /* 0x0000000d150e7220 */ /* 0x080fe40000400000 */
[-C--:B------:R-:W-:Y:S02]  /*0690*/  FMUL R19, R19, R13.reuse ;  /* 0x0000000d13137220 */ /* 0x080fe40000400000 */
[-C--:B------:R-:W-:Y:S02]  /*06a0*/  FMUL R20, R20, R13.reuse ;  /* 0x0000000d14147220 */ /* 0x080fe40000400000 */
[----:B------:R-:W-:-:S02]  /*06b0*/  FMUL R18, R18, R13 ;  /* 0x0000000d12127220 */ /* 0x000fc40000400000 */
[-C--:B------:R-:W-:Y:S02]  /*06c0*/  FMUL R15, R15, R13.reuse ;  /* 0x0000000d0f0f7220 */ /* 0x080fe40000400000 */
[-C--:B------:R-:W-:Y:S02]  /*06d0*/  FMUL R21, R22, R13.reuse ;  /* 0x0000000d16157220 */ /* 0x080fe40000400000 */
[-C--:B------:R-:W-:Y:S01]  /*06e0*/  FMUL R30, R16, R13.reuse ;  /* 0x0000000d101e7220 */ /* 0x080fe20000400000 */
[----:B------:R-:W-:Y:S01]  /*06f0*/  F2F.F16.F32 R19, R19 ;  /* 0x0000001300137304 */ /* 0x000fe20000200800 */
[-C--:B------:R-:W-:Y:S02]  /*0700*/  FMUL R32, R17, R13.reuse ;  /* 0x0000000d11207220 */ /* 0x080fe40000400000 */
[-C--:B------:R-:W-:Y:S02]  /*0710*/  FMUL R17, R23, R13.reuse ;  /* 0x0000000d17117220 */ /* 0x080fe40000400000 */
[----:B------:R-:W-:-:S03]  /*0720*/  FMUL R25, R25, R13 ;  /* 0x0000000d19197220 */ /* 0x000fc60000400000 */
[----:B------:R-:W0:Y:S01]  /*0730*/  F2F.F16.F32 R20, R20 ;  /* 0x0000001400147304 */ /* 0x000e220000200800 */
[-C--:B------:R-:W-:Y:S02]  /*0740*/  FMUL R16, R27, R13.reuse ;  /* 0x0000000d1b107220 */ /* 0x080fe40000400000 */
[-C--:B------:R-:W-:Y:S02]  /*0750*/  FMUL R28, R28, R13.reuse ;  /* 0x0000000d1c1c7220 */ /* 0x080fe40000400000 */
[----:B------:R-:W-:-:S03]  /*0760*/  FMUL R26, R26, R13 ;  /* 0x0000000d1a1a7220 */ /* 0x000fc60000400000 */
[----:B------:R-:W-:Y:S01]  /*0770*/  F2F.F16.F32 R18, R18 ;  /* 0x0000001200127304 */ /* 0x000fe20000200800 */
[----:B------:R-:W-:Y:S02]  /*0780*/  IMAD R23, R0, c[0x0][0x168], RZ ;  /* 0x00005a0000177a24 */ /* 0x000fe400078e02ff */
[-C--:B------:R-:W-:Y:S02]  /*0790*/  FMUL R29, R29, R13.reuse ;  /* 0x0000000d1d1d7220 */ /* 0x080fe40000400000 */
[----:B------:R-:W-:-:S03]  /*07a0*/  FMUL R24, R24, R13 ;  /* 0x0000000d18187220 */ /* 0x000fc60000400000 */
[----:B------:R-:W1:Y:S01]  /*07b0*/  F2F.F16.F32 R31, R31 ;  /* 0x0000001f001f7304 */ /* 0x000e620000200800 */
[----:B------:R-:W-:-:S07]  /*07c0*/  IMAD.WIDE R22, R23, R12, c[0x0][0x160] ;  /* 0x0000580017167625 */ /* 0x000fce00078e020c */
[----:B------:R-:W-:Y:S08]  /*07d0*/  F2F.F16.F32 R14, R14 ;  /* 0x0000000e000e7304 */ /* 0x000ff00000200800 */
[----:B------:R-:W4:Y:S08]  /*07e0*/  F2F.F16.F32 R15, R15 ;  /* 0x0000000f000f7304 */ /* 0x000f300000200800 */
[----:B------:R-:W-:Y:S08]  /*07f0*/  F2F.F16.F32 R21, R21 ;  /* 0x0000001500157304 */ /* 0x000ff00000200800 */
[----:B------:R-:W5:Y:S01]  /*0800*/  F2F.F16.F32 R30, R30 ;  /* 0x0000001e001e7304 */ /* 0x000f620000200800 */
[----:B------:R-:W-:-:S02]  /*0810*/  MOV R33, 0x4 ;  /* 0x0000000400217802 */ /* 0x000fc40000000f00 */
[----:B------:R-:W-:Y:S01]  /*0820*/  ISETP.NE.AND P0, PT, R2, RZ, PT ;  /* 0x000000ff0200720c */ /* 0x000fe20003f05270 */
[----:B------:R-:W-:-:S04]  /*0830*/  IMAD.WIDE.U32 R2, R3, 0x2, R22 ;  /* 0x0000000203027825 */ /* 0x000fc800078e0016 */
[----:B------:R-:W-:Y:S01]  /*0840*/  F2F.F16.F32 R25, R25 ;  /* 0x0000001900197304 */ /* 0x000fe20000200800 */
[----:B------:R-:W-:Y:S01]  /*0850*/  IMAD.WIDE R22, R0, R33, c[0x0][0x188] ;  /* 0x0000620000167625 */ /* 0x000fe200078e0221 */
[----:B--2---:R-:W-:-:S06]  /*0860*/  SEL R33, R4, RZ, !P2 ;  /* 0x000000ff04217207 */ /* 0x004fcc0005000000 */
[----:B------:R-:W2:Y:S01]  /*0870*/  F2F.F16.F32 R32, R32 ;  /* 0x0000002000207304 */ /* 0x000ea20000200800 */
[----:B------:R-:W-:-:S07]  /*0880*/  SEL R0, R5, RZ, !P2 ;  /* 0x000000ff05007207 */ /* 0x000fce0005000000 */
[----:B------:R-:W-:Y:S01]  /*0890*/  F2F.F16.F32 R16, R16 ;  /* 0x0000001000107304 */ /* 0x000fe20000200800 */
[----:B------:R-:W-:-:S07]  /*08a0*/  SEL R35, R6, RZ, !P2 ;  /* 0x000000ff06237207 */ /* 0x000fce0005000000 */
[----:B------:R-:W1:Y:S01]  /*08b0*/  F2F.F16.F32 R17, R17 ;  /* 0x0000001100117304 */ /* 0x000e620000200800 */
[----:B------:R-:W-:-:S07]  /*08c0*/  SEL R12, R7, RZ, !P2 ;  /* 0x000000ff070c7207 */ /* 0x000fce0005000000 */
[----:B------:R-:W-:Y:S01]  /*08d0*/  F2F.F16.F32 R28, R28 ;  /* 0x0000001c001c7304 */ /* 0x000fe20000200800 */
[----:B0-----:R-:W-:-:S07]  /*08e0*/  PRMT R4, R20, 0x5410, R19 ;  /* 0x0000541014047816 */ /* 0x001fce0000000013 */
[----:B------:R-:W0:Y:S01]  /*08f0*/  F2F.F16.F32 R27, R26 ;  /* 0x0000001a001b7304 */ /* 0x000e220000200800 */
[----:B-1----:R-:W-:-:S07]  /*0900*/  PRMT R5, R31, 0x5410, R18 ;  /* 0x000054101f057816 */ /* 0x002fce0000000012 */
[----:B------:R-:W-:Y:S01]  /*0910*/  F2F.F16.F32 R29, R29 ;  /* 0x0000001d001d7304 */ /* 0x000fe20000200800 */
[----:B----4-:R-:W-:-:S07]  /*0920*/  PRMT R6, R15, 0x5410, R14 ;  /* 0x000054100f067816 */ /* 0x010fce000000000e */
[----:B------:R-:W1:Y:S01]  /*0930*/  F2F.F16.F32 R24, R24 ;  /* 0x0000001800187304 */ /* 0x000e620000200800 */
[----:B-----5:R-:W-:Y:S01]  /*0940*/  PRMT R7, R30, 0x5410, R21 ;  /* 0x000054101e077816 */ /* 0x020fe20000000015 */
[----:B------:R-:W-:Y:S02]  /*0950*/  HMUL2 R4, R33, R4 ;  /* 0x0000000421047232 */ /* 0x000fe40000000000 */
[----:B------:R-:W-:Y:S02]  /*0960*/  HMUL2 R5, R0, R5 ;  /* 0x0000000500057232 */ /* 0x000fe40000000000 */
[----:B------:R-:W-:Y:S02]  /*0970*/  HMUL2 R6, R35, R6 ;  /* 0x0000000623067232 */ /* 0x000fe40000000000 */
[----:B------:R-:W-:Y:S01]  /*0980*/  HMUL2 R7, R12, R7 ;  /* 0x000000070c077232 */ /* 0x000fe20000000000 */
[----:B---3--:R-:W-:Y:S02]  /*0990*/  SEL R8, R8, RZ, !P1 ;  /* 0x000000ff08087207 */ /* 0x008fe40004800000 */
[----:B------:R-:W-:-:S02]  /*09a0*/  SEL R9, R9, RZ, !P1 ;  /* 0x000000ff09097207 */ /* 0x000fc40004800000 */
[----:B------:R-:W-:Y:S02]  /*09b0*/  SEL R10, R10, RZ, !P1 ;  /* 0x000000ff0a0a7207 */ /* 0x000fe40004800000 */
[----:B------:R-:W-:Y:S02]  /*09c0*/  SEL R11, R11, RZ, !P1 ;  /* 0x000000ff0b0b7207 */ /* 0x000fe40004800000 */
[----:B--2---:R-:W-:Y:S02]  /*09d0*/  PRMT R25, R32, 0x5410, R25 ;  /* 0x0000541020197816 */ /* 0x004fe40000000019 */
[----:B------:R-:W-:Y:S02]  /*09e0*/  PRMT R16, R17, 0x5410, R16 ;  /* 0x0000541011107816 */ /* 0x000fe40000000010 */
[----:B0-----:R-:W-:Y:S02]  /*09f0*/  PRMT R27, R27, 0x5410, R28 ;  /* 0x000054101b1b7816 */ /* 0x001fe4000000001c */
[----:B-1----:R-:W-:Y:S01]  /*0a00*/  PRMT R24, R24, 0x5410, R29 ;  /* 0x0000541018187816 */ /* 0x002fe2000000001d */
[----:B------:R0:W-:Y:S01]  /*0a10*/  @!P0 STG.E.SYS [R22], R13 ;  /* 0x0000000d16008386 */ /* 0x0001e2000010e900 */
[----:B------:R-:W-:-:S02]  /*0a20*/  HMUL2 R8, R8, R25 ;  /* 0x0000001908087232 */ /* 0x000fc40000000000 */
[----:B------:R-:W-:Y:S01]  /*0a30*/  HMUL2 R9, R9, R16 ;  /* 0x0000001009097232 */ /* 0x000fe20000000000 */
[----:B------:R0:W-:Y:S01]  /*0a40*/  @!P2 STG.E.128.SYS [R2], R4 ;  /* 0x000000040200a386 */ /* 0x0001e2000010ed00 */
[----:B------:R-:W-:Y:S02]  /*0a50*/  HMUL2 R10, R10, R27 ;  /* 0x0000001b0a0a7232 */ /* 0x000fe40000000000 */
[----:B------:R-:W-:Y:S01]  /*0a60*/  HMUL2 R11, R11, R24 ;  /* 0x000000180b0b7232 */ /* 0x000fe20000000000 */
[----:B------:R-:W-:Y:S07]  /*0a70*/  @P1 EXIT ;  /* 0x000000000000194d */ /* 0x000fee0003800000 */
[----:B------:R-:W-:Y:S01]  /*0a80*/  STG.E.128.SYS [R2+0x1000], R8 ;  /* 0x0010000802007386 */ /* 0x000fe2000010ed00 */
[----:B------:R-:W-:Y:S05]  /*0a90*/  EXIT ;  /* 0x000000000000794d */ /* 0x000fea0003800000 */
.L_x_0:
[----:B------:R-:W-:-:S00]  /*0aa0*/  BRA `(.L_x_0) ;  /* 0xfffffff000007947 */ /* 0x000fc0000383ffff */
[----:B------:R-:W-:-:S00]  /*0ab0*/  NOP ;  /* 0x0000000000007918 */ /* 0x000fc00000000000 */
[----:B------:R-:W-:-:S00]  /*0ac0*/  NOP ;  /* 0x0000000000007918 */ /* 0x000fc00000000000 */
[----:B------:R-:W-:-:S00]  /*0ad0*/  NOP ;  /* 0x0000000000007918 */ /* 0x000fc00000000000 */
[----:B------:R-:W-:-:S00]  /*0ae0*/  NOP ;  /* 0x0000000000007918 */ /* 0x000fc00000000000 */
[----:B------:R-:W-:-:S00]  /*0af0*/  NOP ;  /* 0x0000000000007918 */ /* 0x000fc00000000000 */
.L_x_1:


//--------------------- .nv.global.init           --------------------------
	.section	.nv.global.init,"aw",@progbits
.nv.global.init:
	.type		_$_str,@object
	.size		_$_str,(.L_0 - _$_str)
_$_str:
        /*0000*/ 	.byte	0x5f, 0x5f, 0x43, 0x55, 0x44, 0x41, 0x5f, 0x46, 0x54, 0x5a, 0x00
.L_0:


//--------------------- .nv.shared._rms_layernorm_forward --------------------------
	.section	.nv.shared._rms_layernorm_forward,"aw",@nobits
	.sectionflags	@""
	.align	16
